	.headerflags	@"EF_CUDA_TEXMODE_UNIFIED EF_CUDA_64BIT_ADDRESS EF_CUDA_ACCELERATORS EF_CUDA_SM90 EF_CUDA_VIRTUAL_SM(EF_CUDA_SM90)"
	.elftype	@"ET_EXEC"


//--------------------- .nv.info                  --------------------------
	.section	.nv.info,"",@"SHT_CUDA_INFO"
	.align	4


	//----- nvinfo : EIATTR_REGCOUNT
	.align		4
        /*0000*/ 	.byte	0x04, 0x2f
        /*0002*/ 	.short	(.L_1 - .L_0)
	.align		4
.L_0:
        /*0004*/ 	.word	index@(triton_poi_fused_cat_43)
        /*0008*/ 	.word	0x00000019


	//----- nvinfo : EIATTR_MIN_STACK_SIZE
	.align		4
.L_1:
        /*000c*/ 	.byte	0x04, 0x12
        /*000e*/ 	.short	(.L_3 - .L_2)
	.align		4
.L_2:
        /*0010*/ 	.word	index@(triton_poi_fused_cat_43)
        /*0014*/ 	.word	0x00000000


	//----- nvinfo : EIATTR_FRAME_SIZE
	.align		4
.L_3:
        /*0018*/ 	.byte	0x04, 0x11
        /*001a*/ 	.short	(.L_5 - .L_4)
	.align		4
.L_4:
        /*001c*/ 	.word	index@(triton_poi_fused_cat_43)
        /*0020*/ 	.word	0x00000000


	//----- nvinfo : EIATTR_MIN_STACK_SIZE
	.align		4
.L_5:
        /*0024*/ 	.byte	0x04, 0x12
        /*0026*/ 	.short	(.L_7 - .L_6)
	.align		4
.L_6:
        /*0028*/ 	.word	index@(triton_poi_fused_cat_43)
        /*002c*/ 	.word	0x00000000
.L_7:


//--------------------- .nv.info.triton_poi_fused_cat_43 --------------------------
	.section	.nv.info.triton_poi_fused_cat_43,"",@"SHT_CUDA_INFO"
	.sectionflags	@""
	.align	4


	//----- nvinfo : EIATTR_CUDA_API_VERSION
	.align		4
        /*0000*/ 	.byte	0x04, 0x37
        /*0002*/ 	.short	(.L_9 - .L_8)
.L_8:
        /*0004*/ 	.word	0x0000007c


	//----- nvinfo : EIATTR_KPARAM_INFO
	.align		4
.L_9:
        /*0008*/ 	.byte	0x04, 0x17
        /*000a*/ 	.short	(.L_11 - .L_10)
.L_10:
        /*000c*/ 	.word	0x00000000
        /*0010*/ 	.short	0x0003
        /*0012*/ 	.short	0x0014
        /*0014*/ 	.byte	0x00, 0xf0, 0x11, 0x00


	//----- nvinfo : EIATTR_KPARAM_INFO
	.align		4
.L_11:
        /*0018*/ 	.byte	0x04, 0x17
        /*001a*/ 	.short	(.L_13 - .L_12)
.L_12:
        /*001c*/ 	.word	0x00000000
        /*0020*/ 	.short	0x0002
        /*0022*/ 	.short	0x0010
        /*0024*/ 	.byte	0x00, 0xf0, 0x11, 0x00


	//----- nvinfo : EIATTR_KPARAM_INFO
	.align		4
.L_13:
        /*0028*/ 	.byte	0x04, 0x17
        /*002a*/ 	.short	(.L_15 - .L_14)
.L_14:
        /*002c*/ 	.word	0x00000000
        /*0030*/ 	.short	0x0001
        /*0032*/ 	.short	0x0008
        /*0034*/ 	.byte	0x00, 0xf4, 0x21, 0x00


	//----- nvinfo : EIATTR_KPARAM_INFO
	.align		4
.L_15:
        /*0038*/ 	.byte	0x04, 0x17
        /*003a*/ 	.short	(.L_17 - .L_16)
.L_16:
        /*003c*/ 	.word	0x00000000
        /*0040*/ 	.short	0x0000
        /*0042*/ 	.short	0x0000
        /*0044*/ 	.byte	0x00, 0xf4, 0x21, 0x00


	//----- nvinfo : EIATTR_SPARSE_MMA_MASK
	.align		4
.L_17:
        /*0048*/ 	.byte	0x03, 0x50
        /*004a*/ 	.short	0x0000


	//----- nvinfo : EIATTR_MAXREG_COUNT
	.align		4
        /*004c*/ 	.byte	0x03, 0x1b
        /*004e*/ 	.short	0x00ff


	//----- nvinfo : EIATTR_EXIT_INSTR_OFFSETS
	.align		4
        /*0050*/ 	.byte	0x04, 0x1c
        /*0052*/ 	.short	(.L_19 - .L_18)


	//   ....[0]....
.L_18:
        /*0054*/ 	.word	0x00000500


	//   ....[1]....
        /*0058*/ 	.word	0x00000550


	//----- nvinfo : EIATTR_REQNTID
	.align		4
.L_19:
        /*005c*/ 	.byte	0x04, 0x10
        /*005e*/ 	.short	(.L_21 - .L_20)
.L_20:
        /*0060*/ 	.word	0x00000080
        /*0064*/ 	.word	0x00000001
        /*0068*/ 	.word	0x00000001


	//----- nvinfo : EIATTR_CBANK_PARAM_SIZE
	.align		4
.L_21:
        /*006c*/ 	.byte	0x03, 0x19
        /*006e*/ 	.short	0x0018


	//----- nvinfo : EIATTR_PARAM_CBANK
	.align		4
        /*0070*/ 	.byte	0x04, 0x0a
        /*0072*/ 	.short	(.L_23 - .L_22)
	.align		4
.L_22:
        /*0074*/ 	.word	index@(.nv.constant0.triton_poi_fused_cat_43)
        /*0078*/ 	.short	0x0210
        /*007a*/ 	.short	0x0018


	//----- nvinfo : EIATTR_SW_WAR
	.align		4
.L_23:
        /*007c*/ 	.byte	0x04, 0x36
        /*007e*/ 	.short	(.L_25 - .L_24)
.L_24:
        /*0080*/ 	.word	0x00000008
.L_25:


//--------------------- .nv.callgraph             --------------------------
	.section	.nv.callgraph,"",@"SHT_CUDA_CALLGRAPH"
	.align	4
	.sectionentsize	8
	.align		4
        /*0000*/ 	.word	0x00000000
	.align		4
        /*0004*/ 	.word	0xffffffff
	.align		4
        /*0008*/ 	.word	0x00000000
	.align		4
        /*000c*/ 	.word	0xfffffffe
	.align		4
        /*0010*/ 	.word	0x00000000
	.align		4
        /*0014*/ 	.word	0xfffffffd
	.align		4
        /*0018*/ 	.word	0x00000000
	.align		4
        /*001c*/ 	.word	0xfffffffc


//--------------------- .text.triton_poi_fused_cat_43 --------------------------
	.section	.text.triton_poi_fused_cat_43,"ax",@progbits
	.sectionflags	@"SHF_BARRIERS=1"
	.align	128
        .global         triton_poi_fused_cat_43
        .type           triton_poi_fused_cat_43,@function
        .size           triton_poi_fused_cat_43,(.L_x_1 - triton_poi_fused_cat_43)
        .other          triton_poi_fused_cat_43,@"STO_CUDA_ENTRY STV_DEFAULT"
triton_poi_fused_cat_43:
.text.triton_poi_fused_cat_43:
[----:B------:R-:W0:Y:S02]  /*0000*/  LDC R1, c[0x0][0x28] ;  /* 0x00000a00ff017b82 */ /* 0x000e240000000800 */
[----:B------:R-:W1:Y:S01]  /*0010*/  S2R R0, SR_CTAID.X ;  /* 0x0000000000007919 */ /* 0x000e620000002500 */
[----:B------:R-:W2:Y:S01]  /*0020*/  LDC.64 R8, c[0x0][0x210] ;  /* 0x00008400ff087b82 */ /* 0x000ea20000000a00 */
[----:B------:R-:W-:Y:S01]  /*0030*/  CS2R R6, SRZ ;  /* 0x0000000000067805 */ /* 0x000fe2000001ff00 */
[----:B------:R-:W-:Y:S01]  /*0040*/  ULDC.64 UR6, c[0x0][0x208] ;  /* 0x0000820000067ab9 */ /* 0x000fe20000000a00 */
[----:B------:R-:W3:Y:S01]  /*0050*/  S2R R2, SR_TID.X ;  /* 0x0000000000027919 */ /* 0x000ee20000002100 */
[----:B------:R-:W4:Y:S01]  /*0060*/  S2R R16, SR_CTAID.Y ;  /* 0x0000000000107919 */ /* 0x000f220000002600 */
[----:B-1----:R-:W-:Y:S02]  /*0070*/  IMAD.SHL.U32 R0, R0, 0x10, RZ ;  /* 0x0000001000007824 */ /* 0x002fe400078e00ff */
[----:B---3--:R-:W-:Y:S01]  /*0080*/  IMAD.SHL.U32 R17, R2, 0x4, RZ ;  /* 0x0000000402117824 */ /* 0x008fe200078e00ff */
[----:B------:R-:W-:Y:S01]  /*0090*/  SHF.R.U32.HI R3, RZ, 0x2, R2 ;  /* 0x00000002ff037819 */ /* 0x000fe20000011602 */
[----:B----4-:R-:W-:-:S03]  /*00a0*/  IMAD.SHL.U32 R16, R16, 0x40, RZ ;  /* 0x0000004010107824 */ /* 0x010fc600078e00ff */
[----:B------:R-:W-:Y:S02]  /*00b0*/  LOP3.LUT R11, R0, 0xc, R17, 0xf8, !PT ;  /* 0x0000000c000b7812 */ /* 0x000fe400078ef811 */
[----:B------:R-:W-:Y:S02]  /*00c0*/  SGXT.U32 R3, R3, 0x5 ;  /* 0x000000050303781a */ /* 0x000fe40000000000 */
[----:B------:R-:W-:Y:S02]  /*00d0*/  ISETP.GE.AND P0, PT, R11, 0x10, PT ;  /* 0x000000100b00780c */ /* 0x000fe40003f06270 */
[----:B------:R-:W-:Y:S02]  /*00e0*/  LOP3.LUT R5, R16, R3, RZ, 0xfc, !PT ;  /* 0x0000000310057212 */ /* 0x000fe400078efcff */
[----:B------:R-:W-:Y:S02]  /*00f0*/  LOP3.LUT R10, R16, 0x20, R3, 0xfe, !PT ;  /* 0x00000020100a7812 */ /* 0x000fe400078efe03 */
[C---:B------:R-:W-:Y:S01]  /*0100*/  ISETP.LT.AND P1, PT, R5.reuse, 0x680, !P0 ;  /* 0x000006800500780c */ /* 0x040fe20004721270 */
[--C-:B------:R-:W-:Y:S01]  /*0110*/  IMAD R13, R5, 0x10, R11.reuse ;  /* 0x00000010050d7824 */ /* 0x100fe200078e020b */
[C---:B------:R-:W-:Y:S01]  /*0120*/  ISETP.LT.AND P0, PT, R10.reuse, 0x680, !P0 ;  /* 0x000006800a00780c */ /* 0x040fe20004701270 */
[----:B------:R-:W-:Y:S01]  /*0130*/  IMAD R15, R10, 0x10, R11 ;  /* 0x000000100a0f7824 */ /* 0x000fe200078e020b */
[----:B------:R-:W-:Y:S01]  /*0140*/  CS2R R4, SRZ ;  /* 0x0000000000047805 */ /* 0x000fe2000001ff00 */
[----:B--2---:R-:W-:Y:S01]  /*0150*/  IMAD.WIDE R12, R13, 0x4, R8 ;  /* 0x000000040d0c7825 */ /* 0x004fe200078e0208 */
[----:B------:R-:W-:-:S03]  /*0160*/  CS2R R10, SRZ ;  /* 0x00000000000a7805 */ /* 0x000fc6000001ff00 */
[----:B------:R-:W-:Y:S01]  /*0170*/  IMAD.WIDE R14, R15, 0x4, R8 ;  /* 0x000000040f0e7825 */ /* 0x000fe200078e0208 */
[----:B------:R-:W-:-:S03]  /*0180*/  CS2R R8, SRZ ;  /* 0x0000000000087805 */ /* 0x000fc6000001ff00 */
[----:B------:R1:W2:Y:S04]  /*0190*/  @P1 LDG.E.EL.128 R4, desc[UR6][R12.64] ;  /* 0x000000060c041981 */ /* 0x0002a8000c2e1d00 */
[----:B------:R3:W4:Y:S01]  /*01a0*/  @P0 LDG.E.EL.128 R8, desc[UR6][R14.64] ;  /* 0x000000060e080981 */ /* 0x000722000c2e1d00 */
[----:B------:R-:W5:Y:S01]  /*01b0*/  S2UR UR5, SR_CgaCtaId ;  /* 0x00000000000579c3 */ /* 0x000f620000008800 */
[C---:B------:R-:W-:Y:S01]  /*01c0*/  IMAD.SHL.U32 R18, R2.reuse, 0x100, RZ ;  /* 0x0000010002127824 */ /* 0x040fe200078e00ff */
[----:B------:R-:W-:Y:S01]  /*01d0*/  UMOV UR4, 0x400 ;  /* 0x0000040000047882 */ /* 0x000fe20000000000 */
[----:B------:R-:W-:Y:S02]  /*01e0*/  LOP3.LUT R22, R2, 0x70, RZ, 0xc0, !PT ;  /* 0x0000007002167812 */ /* 0x000fe400078ec0ff */
[----:B------:R-:W-:-:S02]  /*01f0*/  LOP3.LUT R16, R16, 0x3c, R17, 0xf8, !PT ;  /* 0x0000003c10107812 */ /* 0x000fc400078ef811 */
[----:B------:R-:W-:Y:S02]  /*0200*/  LOP3.LUT R18, R18, 0x300, RZ, 0xc0, !PT ;  /* 0x0000030012127812 */ /* 0x000fe400078ec0ff */
[----:B------:R-:W-:Y:S02]  /*0210*/  ISETP.GE.AND P0, PT, R16, 0x680, PT ;  /* 0x000006801000780c */ /* 0x000fe40003f06270 */
[C---:B-1----:R-:W-:Y:S02]  /*0220*/  LOP3.LUT R12, R18.reuse, 0x40, RZ, 0xfc, !PT ;  /* 0x00000040120c7812 */ /* 0x042fe400078efcff */
[C---:B------:R-:W-:Y:S02]  /*0230*/  LOP3.LUT R13, R18.reuse, 0x80, RZ, 0xfc, !PT ;  /* 0x00000080120d7812 */ /* 0x040fe400078efcff */
[C---:B------:R-:W-:Y:S02]  /*0240*/  LOP3.LUT R3, R18.reuse, R3, RZ, 0xfc, !PT ;  /* 0x0000000312037212 */ /* 0x040fe400078efcff */
[----:B------:R-:W-:Y:S01]  /*0250*/  LOP3.LUT R19, R18, 0xc0, RZ, 0xfc, !PT ;  /* 0x000000c012137812 */ /* 0x000fe200078efcff */
[----:B-----5:R-:W-:-:S06]  /*0260*/  UPRMT UR4, UR5, 0x654, UR4 ;  /* 0x0000065405047896 */ /* 0x020fcc0008000004 */
[----:B------:R-:W-:Y:S01]  /*0270*/  LEA.HI R18, R18, UR4, RZ, 0x1e ;  /* 0x0000000412127c11 */ /* 0x000fe2000f8ff0ff */
[----:B------:R-:W-:Y:S01]  /*0280*/  VIADD R22, R22, UR4 ;  /* 0x0000000416167c36 */ /* 0x000fe20008000000 */
[----:B------:R-:W-:Y:S02]  /*0290*/  LEA.HI R12, R12, UR4, RZ, 0x1e ;  /* 0x000000040c0c7c11 */ /* 0x000fe4000f8ff0ff */
[----:B---3--:R-:W-:Y:S02]  /*02a0*/  LEA.HI R14, R13, UR4, RZ, 0x1e ;  /* 0x000000040d0e7c11 */ /* 0x008fe4000f8ff0ff */
[----:B------:R-:W-:Y:S01]  /*02b0*/  LEA.HI R20, R19, UR4, RZ, 0x1e ;  /* 0x0000000413147c11 */ /* 0x000fe2000f8ff0ff */
[C---:B------:R-:W-:Y:S02]  /*02c0*/  IMAD R19, R3.reuse, 0x4, R18 ;  /* 0x0000000403137824 */ /* 0x040fe400078e0212 */
[C---:B------:R-:W-:Y:S02]  /*02d0*/  IMAD R18, R3.reuse, 0x4, R12 ;  /* 0x0000000403127824 */ /* 0x040fe400078e020c */
[----:B------:R-:W-:-:S02]  /*02e0*/  IMAD R21, R3, 0x4, R14 ;  /* 0x0000000403157824 */ /* 0x000fc400078e020e */
[----:B------:R-:W-:Y:S01]  /*02f0*/  IMAD R20, R3, 0x4, R20 ;  /* 0x0000000403147824 */ /* 0x000fe200078e0214 */
[----:B------:R-:W-:Y:S01]  /*0300*/  LOP3.LUT R3, R17, 0x1fc, RZ, 0xc0, !PT ;  /* 0x000001fc11037812 */ /* 0x000fe200078ec0ff */
[----:B------:R-:W-:-:S04]  /*0310*/  IMAD.HI R17, R16, 0x4ec4ec4f, RZ ;  /* 0x4ec4ec4f10117827 */ /* 0x000fc800078e02ff */
[----:B------:R-:W-:Y:S01]  /*0320*/  IMAD R12, R3, 0x4, R22 ;  /* 0x00000004030c7824 */ /* 0x000fe200078e0216 */
[----:B--2---:R-:W-:Y:S04]  /*0330*/  STS [R19], R4 ;  /* 0x0000000413007388 */ /* 0x004fe80000000800 */
[----:B------:R1:W-:Y:S04]  /*0340*/  STS [R18+0x100], R5 ;  /* 0x0001000512007388 */ /* 0x0003e80000000800 */
[----:B------:R2:W-:Y:S04]  /*0350*/  STS [R21+0x200], R6 ;  /* 0x0002000615007388 */ /* 0x0005e80000000800 */
[----:B------:R3:W-:Y:S01]  /*0360*/  STS [R20+0x300], R7 ;  /* 0x0003000714007388 */ /* 0x0007e20000000800 */
[----:B-1----:R-:W1:Y:S03]  /*0370*/  LDC.64 R4, c[0x0][0x218] ;  /* 0x00008600ff047b82 */ /* 0x002e660000000a00 */
[----:B----4-:R-:W-:Y:S01]  /*0380*/  STS [R19+0x80], R8 ;  /* 0x0000800813007388 */ /* 0x010fe20000000800 */
[----:B--2---:R-:W-:-:S03]  /*0390*/  SHF.R.U32.HI R6, RZ, 0x1f, R17 ;  /* 0x0000001fff067819 */ /* 0x004fc60000011611 */
[----:B------:R2:W-:Y:S01]  /*03a0*/  STS [R18+0x180], R9 ;  /* 0x0001800912007388 */ /* 0x0005e20000000800 */
[----:B---3--:R-:W-:-:S03]  /*03b0*/  SHF.R.U32.HI R7, RZ, 0x4, R2 ;  /* 0x00000004ff077819 */ /* 0x008fc60000011602 */
[----:B------:R-:W-:Y:S01]  /*03c0*/  STS [R21+0x280], R10 ;  /* 0x0002800a15007388 */ /* 0x000fe20000000800 */
[----:B------:R-:W-:Y:S02]  /*03d0*/  LEA.HI.SX32 R17, R17, R6, 0x19 ;  /* 0x0000000611117211 */ /* 0x000fe400078fcaff */
[----:B------:R-:W-:Y:S01]  /*03e0*/  SGXT.U32 R7, R7, 0x3 ;  /* 0x000000030707781a */ /* 0x000fe20000000000 */
[----:B------:R-:W-:Y:S01]  /*03f0*/  STS [R20+0x380], R11 ;  /* 0x0003800b14007388 */ /* 0x000fe20000000800 */
[----:B------:R-:W-:Y:S01]  /*0400*/  LOP3.LUT R2, R3, 0x200, RZ, 0xfc, !PT ;  /* 0x0000020003027812 */ /* 0x000fe200078efcff */
[C---:B------:R-:W-:Y:S01]  /*0410*/  IMAD R16, R17.reuse, -0x1a0, R16 ;  /* 0xfffffe6011107824 */ /* 0x040fe200078e0210 */
[----:B------:R-:W-:Y:S01]  /*0420*/  LOP3.LUT R7, R0, R7, RZ, 0xfc, !PT ;  /* 0x0000000700077212 */ /* 0x000fe200078efcff */
[----:B------:R-:W-:Y:S01]  /*0430*/  BAR.SYNC.DEFER_BLOCKING 0x0 ;  /* 0x0000000000007b1d */ /* 0x000fe20000010000 */
[----:B------:R-:W-:Y:S01]  /*0440*/  SHF.R.U32.HI R2, RZ, 0x2, R2 ;  /* 0x00000002ff027819 */ /* 0x000fe20000011602 */
[----:B------:R-:W-:Y:S01]  /*0450*/  IMAD R16, R17, 0x1a00, R16 ;  /* 0x00001a0011107824 */ /* 0x000fe200078e0210 */
[----:B------:R-:W-:-:S02]  /*0460*/  LOP3.LUT R0, R7, 0x8, RZ, 0xfc, !PT ;  /* 0x0000000807007812 */ /* 0x000fc400078efcff */
[C---:B------:R-:W-:Y:S01]  /*0470*/  ISETP.LT.AND P1, PT, R7.reuse, 0x10, !P0 ;  /* 0x000000100700780c */ /* 0x040fe20004721270 */
[----:B--2---:R-:W-:Y:S01]  /*0480*/  IMAD R9, R7, 0x1a0, R16 ;  /* 0x000001a007097824 */ /* 0x004fe200078e0210 */
[----:B------:R-:W-:Y:S02]  /*0490*/  ISETP.LT.AND P0, PT, R0, 0x10, !P0 ;  /* 0x000000100000780c */ /* 0x000fe40004701270 */
[----:B------:R-:W-:Y:S01]  /*04a0*/  LOP3.LUT R2, R2, 0xf0, RZ, 0xc0, !PT ;  /* 0x000000f002027812 */ /* 0x000fe200078ec0ff */
[----:B-1----:R-:W-:-:S04]  /*04b0*/  IMAD.WIDE R6, R9, 0x4, R4 ;  /* 0x0000000409067825 */ /* 0x002fc800078e0204 */
[----:B------:R-:W-:-:S04]  /*04c0*/  VIADD R2, R2, UR4 ;  /* 0x0000000402027c36 */ /* 0x000fc80008000000 */
[----:B------:R-:W-:Y:S01]  /*04d0*/  IMAD R2, R3, 0x4, R2 ;  /* 0x0000000403027824 */ /* 0x000fe200078e0202 */
[----:B------:R-:W1:Y:S04]  /*04e0*/  LDS.128 R12, [R12] ;  /* 0x000000000c0c7984 */ /* 0x000e680000000c00 */
[----:B-1----:R1:W-:Y:S01]  /*04f0*/  @P1 STG.E.128 desc[UR6][R6.64], R12 ;  /* 0x0000000c06001986 */ /* 0x0023e2000c101d06 */
[----:B------:R-:W-:Y:S05]  /*0500*/  @!P0 EXIT ;  /* 0x000000000000894d */ /* 0x000fea0003800000 */
[----:B-1----:R-:W0:Y:S01]  /*0510*/  LDS.128 R12, [R2+0x800] ;  /* 0x00080000020c7984 */ /* 0x002e220000000c00 */
[----:B------:R-:W-:-:S04]  /*0520*/  VIADD R9, R9, 0xd00 ;  /* 0x00000d0009097836 */ /* 0x000fc80000000000 */
[----:B------:R-:W-:-:S05]  /*0530*/  IMAD.WIDE R4, R9, 0x4, R4 ;  /* 0x0000000409047825 */ /* 0x000fca00078e0204 */
[----:B0-----:R-:W-:Y:S01]  /*0540*/  STG.E.128 desc[UR6][R4.64], R12 ;  /* 0x0000000c04007986 */ /* 0x001fe2000c101d06 */
[----:B------:R-:W-:Y:S05]  /*0550*/  EXIT ;  /* 0x000000000000794d */ /* 0x000fea0003800000 */
.L_x_0:
[----:B------:R-:W-:-:S00]  /*0560*/  BRA `(.L_x_0) ;  /* 0xfffffffc00fc7947 */ /* 0x000fc0000383ffff */
[----:B------:R-:W-:-:S00]  /*0570*/  NOP ;  /* 0x0000000000007918 */ /* 0x000fc00000000000 */
        /* <DEDUP_REMOVED lines=8> */
.L_x_1:


//--------------------- .nv.shared.triton_poi_fused_cat_43 --------------------------
	.section	.nv.shared.triton_poi_fused_cat_43,"aw",@nobits
	.sectionflags	@""
	.align	16
	.zero		1024


//--------------------- .nv.constant0.triton_poi_fused_cat_43 --------------------------
	.section	.nv.constant0.triton_poi_fused_cat_43,"a",@progbits
	.sectionflags	@""
	.align	4
.nv.constant0.triton_poi_fused_cat_43:
	.zero		552
